//
// Generated by NVIDIA NVVM Compiler
//
// Compiler Build ID: CL-36424714
// Cuda compilation tools, release 13.0, V13.0.88
// Based on NVVM 20.0.0
//

.version 9.0
.target sm_100
.address_size 64

	// .globl	_Z6samplePii

.visible .entry _Z6samplePii(
	.param .u64 .ptr .align 1 _Z6samplePii_param_0,
	.param .u32 _Z6samplePii_param_1
)
{
	.reg .pred 	%p<2>;
	.reg .b32 	%r<13>;
	.reg .b64 	%rd<5>;

	ld.param.u64 	%rd1, [_Z6samplePii_param_0];
	ld.param.u32 	%r2, [_Z6samplePii_param_1];
	mov.u32 	%r3, %tid.x;
	mov.u32 	%r4, %ntid.x;
	mov.u32 	%r5, %ctaid.x;
	mad.lo.s32 	%r6, %r4, %r5, %r3;
	mov.u32 	%r7, %tid.y;
	mov.u32 	%r8, %ntid.y;
	mov.u32 	%r9, %ctaid.y;
	mad.lo.s32 	%r10, %r8, %r9, %r7;
	mad.lo.s32 	%r1, %r2, %r10, %r6;
	and.b32  	%r11, %r1, 1;
	setp.eq.b32 	%p1, %r11, 1;
	@%p1 bra 	$L__BB0_2;
	cvta.to.global.u64 	%rd2, %rd1;
	mul.wide.s32 	%rd3, %r1, 4;
	add.s64 	%rd4, %rd2, %rd3;
	mov.b32 	%r12, 1;
	st.global.u32 	[%rd4], %r12;
$L__BB0_2:
	ret;

}


// ===== COMPILED SASS (sm_100) =====

	.target	sm_100

	.elftype	@"ET_EXEC"


//--------------------- .note.nv.tkinfo           --------------------------
	.section	.note.nv.tkinfo,"",@"SHT_NOTE"
	.sectionflags	@"SHF_NOTE_NV_TKINFO"
	.tkinfo
        /*0018*/ 	.word	0x00000002
        /*0030*/ 	.string	""
        /*0030*/ 	.string	"ptxas"
        /*0030*/ 	.string	"Cuda compilation tools, release 13.0, V13.0.88"
        /*0030*/ 	.string	"Build cuda_13.0.r13.0/compiler.36424714_0"
        /*0030*/ 	.string	"-arch sm_100 -m 64 "



//--------------------- .note.nv.cuinfo           --------------------------
	.section	.note.nv.cuinfo,"",@"SHT_NOTE"
	.sectionflags	@"SHF_NOTE_NV_CUINFO"
        /*0018*/ 	.short	0x0002
        /*001a*/ 	.short	0x0064
        /*001c*/ 	.short	0x0082
	.zero		2


//--------------------- .nv.info                  --------------------------
	.section	.nv.info,"",@"SHT_CUDA_INFO"
	.align	4


	//----- nvinfo : EIATTR_REGCOUNT
	.align		4
        /*0000*/ 	.byte	0x04, 0x2f
        /*0002*/ 	.short	(.L_1 - .L_0)
	.align		4
.L_0:
        /*0004*/ 	.word	index@(_Z6samplePii)
        /*0008*/ 	.word	0x0000000a


	//----- nvinfo : EIATTR_FRAME_SIZE
	.align		4
.L_1:
        /*000c*/ 	.byte	0x04, 0x11
        /*000e*/ 	.short	(.L_3 - .L_2)
	.align		4
.L_2:
        /*0010*/ 	.word	index@(_Z6samplePii)
        /*0014*/ 	.word	0x00000000


	//----- nvinfo : EIATTR_MIN_STACK_SIZE
	.align		4
.L_3:
        /*0018*/ 	.byte	0x04, 0x12
        /*001a*/ 	.short	(.L_5 - .L_4)
	.align		4
.L_4:
        /*001c*/ 	.word	index@(_Z6samplePii)
        /*0020*/ 	.word	0x00000000
.L_5:


//--------------------- .nv.compat                --------------------------
	.section	.nv.compat,"",@"SHT_CUDA_COMPAT_INFO"
	.align	4
        /*0000*/ 	.byte	0x02, 0x09, 0x00, 0x00, 0x02, 0x02, 0x01, 0x00, 0x02, 0x05, 0x05, 0x00, 0x03, 0x07, 0x01, 0x01
        /*0010*/ 	.byte	0x02, 0x03, 0x00, 0x00, 0x02, 0x06, 0x01, 0x00, 0x04, 0x0b, 0x08, 0x00, 0x09, 0x00, 0x00, 0x00
        /*0020*/ 	.byte	0x00, 0x00, 0x00, 0x00


//--------------------- .nv.info._Z6samplePii     --------------------------
	.section	.nv.info._Z6samplePii,"",@"SHT_CUDA_INFO"
	.sectionflags	@""
	.align	4


	//----- nvinfo : EIATTR_CUDA_API_VERSION
	.align		4
        /*0000*/ 	.byte	0x04, 0x37
        /*0002*/ 	.short	(.L_7 - .L_6)
.L_6:
        /*0004*/ 	.word	0x00000082


	//----- nvinfo : EIATTR_KPARAM_INFO
	.align		4
.L_7:
        /*0008*/ 	.byte	0x04, 0x17
        /*000a*/ 	.short	(.L_9 - .L_8)
.L_8:
        /*000c*/ 	.word	0x00000000
        /*0010*/ 	.short	0x0001
        /*0012*/ 	.short	0x0008
        /*0014*/ 	.byte	0x00, 0xf0, 0x11, 0x00


	//----- nvinfo : EIATTR_KPARAM_INFO
	.align		4
.L_9:
        /*0018*/ 	.byte	0x04, 0x17
        /*001a*/ 	.short	(.L_11 - .L_10)
.L_10:
        /*001c*/ 	.word	0x00000000
        /*0020*/ 	.short	0x0000
        /*0022*/ 	.short	0x0000
        /*0024*/ 	.byte	0x00, 0xf5, 0x21, 0x00


	//----- nvinfo : EIATTR_SPARSE_MMA_MASK
	.align		4
.L_11:
        /*0028*/ 	.byte	0x03, 0x50
        /*002a*/ 	.short	0x0000


	//----- nvinfo : EIATTR_MAXREG_COUNT
	.align		4
        /*002c*/ 	.byte	0x03, 0x1b
        /*002e*/ 	.short	0x00ff


	//----- nvinfo : EIATTR_MERCURY_ISA_VERSION
	.align		4
        /*0030*/ 	.byte	0x03, 0x5f
        /*0032*/ 	.short	0x0101


	//----- nvinfo : EIATTR_VRC_CTA_INIT_COUNT
	.align		4
        /*0034*/ 	.byte	0x02, 0x4a
	.zero		1
	.zero		1


	//----- nvinfo : EIATTR_EXIT_INSTR_OFFSETS
	.align		4
        /*0038*/ 	.byte	0x04, 0x1c
        /*003a*/ 	.short	(.L_13 - .L_12)


	//   ....[0]....
.L_12:
        /*003c*/ 	.word	0x000000d0


	//   ....[1]....
        /*0040*/ 	.word	0x00000130


	//----- nvinfo : EIATTR_CBANK_PARAM_SIZE
	.align		4
.L_13:
        /*0044*/ 	.byte	0x03, 0x19
        /*0046*/ 	.short	0x000c


	//----- nvinfo : EIATTR_PARAM_CBANK
	.align		4
        /*0048*/ 	.byte	0x04, 0x0a
        /*004a*/ 	.short	(.L_15 - .L_14)
	.align		4
.L_14:
        /*004c*/ 	.word	index@(.nv.constant0._Z6samplePii)
        /*0050*/ 	.short	0x0380
        /*0052*/ 	.short	0x000c


	//----- nvinfo : EIATTR_SW_WAR
	.align		4
.L_15:
        /*0054*/ 	.byte	0x04, 0x36
        /*0056*/ 	.short	(.L_17 - .L_16)
.L_16:
        /*0058*/ 	.word	0x00000008
.L_17:


//--------------------- .nv.callgraph             --------------------------
	.section	.nv.callgraph,"",@"SHT_CUDA_CALLGRAPH"
	.align	4
	.sectionentsize	8
	.align		4
        /*0000*/ 	.word	0x00000000
	.align		4
        /*0004*/ 	.word	0xffffffff
	.align		4
        /*0008*/ 	.word	0x00000000
	.align		4
        /*000c*/ 	.word	0xfffffffe
	.align		4
        /*0010*/ 	.word	0x00000000
	.align		4
        /*0014*/ 	.word	0xfffffffd
	.align		4
        /*0018*/ 	.word	0x00000000
	.align		4
        /*001c*/ 	.word	0xfffffffc


//--------------------- .text._Z6samplePii        --------------------------
	.section	.text._Z6samplePii,"ax",@progbits
	.align	128
        .global         _Z6samplePii
        .type           _Z6samplePii,@function
        .size           _Z6samplePii,(.L_x_1 - _Z6samplePii)
        .other          _Z6samplePii,@"STO_CUDA_ENTRY STV_DEFAULT"
_Z6samplePii:
.text._Z6samplePii:
[----:B------:R-:W-:Y:S01]  /*0000*/  LDC R1, c[0x0][0x37c] ;  /* 0x0000df00ff017b82 */ /* 0x000fe20000000800 */
[----:B------:R-:W0:Y:S01]  /*0010*/  S2R R0, SR_TID.X ;  /* 0x0000000000007919 */ /* 0x000e220000002100 */
[----:B------:R-:W0:Y:S01]  /*0020*/  LDCU UR4, c[0x0][0x360] ;  /* 0x00006c00ff0477ac */ /* 0x000e220008000800 */
[----:B------:R-:W0:Y:S01]  /*0030*/  S2R R3, SR_CTAID.X ;  /* 0x0000000000037919 */ /* 0x000e220000002500 */
[----:B------:R-:W1:Y:S01]  /*0040*/  LDCU UR5, c[0x0][0x364] ;  /* 0x00006c80ff0577ac */ /* 0x000e620008000800 */
[----:B------:R-:W1:Y:S01]  /*0050*/  S2R R2, SR_TID.Y ;  /* 0x0000000000027919 */ /* 0x000e620000002200 */
[----:B------:R-:W2:Y:S01]  /*0060*/  LDCU UR6, c[0x0][0x388] ;  /* 0x00007100ff0677ac */ /* 0x000ea20008000800 */
[----:B------:R-:W1:Y:S01]  /*0070*/  S2R R5, SR_CTAID.Y ;  /* 0x0000000000057919 */ /* 0x000e620000002600 */
[----:B0-----:R-:W-:Y:S02]  /*0080*/  IMAD R0, R3, UR4, R0 ;  /* 0x0000000403007c24 */ /* 0x001fe4000f8e0200 */
[----:B-1----:R-:W-:-:S04]  /*0090*/  IMAD R3, R5, UR5, R2 ;  /* 0x0000000505037c24 */ /* 0x002fc8000f8e0202 */
[----:B--2---:R-:W-:-:S05]  /*00a0*/  IMAD R5, R3, UR6, R0 ;  /* 0x0000000603057c24 */ /* 0x004fca000f8e0200 */
[----:B------:R-:W-:-:S04]  /*00b0*/  LOP3.LUT R0, R5, 0x1, RZ, 0xc0, !PT ;  /* 0x0000000105007812 */ /* 0x000fc800078ec0ff */
[----:B------:R-:W-:-:S13]  /*00c0*/  ISETP.NE.U32.AND P0, PT, R0, 0x1, PT ;  /* 0x000000010000780c */ /* 0x000fda0003f05070 */
[----:B------:R-:W-:Y:S05]  /*00d0*/  @!P0 EXIT ;  /* 0x000000000000894d */ /* 0x000fea0003800000 */
[----:B------:R-:W0:Y:S01]  /*00e0*/  LDC.64 R2, c[0x0][0x380] ;  /* 0x0000e000ff027b82 */ /* 0x000e220000000a00 */
[----:B------:R-:W1:Y:S01]  /*00f0*/  LDCU.64 UR4, c[0x0][0x358] ;  /* 0x00006b00ff0477ac */ /* 0x000e620008000a00 */
[----:B------:R-:W-:Y:S02]  /*0100*/  HFMA2 R7, -RZ, RZ, 0, 5.9604644775390625e-08 ;  /* 0x00000001ff077431 */ /* 0x000fe400000001ff */
[----:B0-----:R-:W-:-:S05]  /*0110*/  IMAD.WIDE R2, R5, 0x4, R2 ;  /* 0x0000000405027825 */ /* 0x001fca00078e0202 */
[----:B-1----:R-:W-:Y:S01]  /*0120*/  STG.E desc[UR4][R2.64], R7 ;  /* 0x0000000702007986 */ /* 0x002fe2000c101904 */
[----:B------:R-:W-:Y:S05]  /*0130*/  EXIT ;  /* 0x000000000000794d */ /* 0x000fea0003800000 */
.L_x_0:
[----:B------:R-:W-:-:S00]  /*0140*/  BRA `(.L_x_0) ;  /* 0xfffffffc00fc7947 */ /* 0x000fc0000383ffff */
[----:B------:R-:W-:-:S00]  /*0150*/  NOP ;  /* 0x0000000000007918 */ /* 0x000fc00000000000 */
        /* <DEDUP_REMOVED lines=10> */
.L_x_1:


//--------------------- .nv.shared.reserved.0     --------------------------
	.section	.nv.shared.reserved.0,"aw",@nobits
	.weak		__nv_reservedSMEM_offset_0_alias
	.size		__nv_reservedSMEM_offset_0_alias, 0, 64
	.other		__nv_reservedSMEM_offset_0_alias,@"STO_CUDA_RESERVED_SHARED STV_DEFAULT"
__nv_reservedSMEM_offset_0_alias:
	.zero		0
	.zero		64


//--------------------- .nv.constant0._Z6samplePii --------------------------
	.section	.nv.constant0._Z6samplePii,"a",@progbits
	.sectionflags	@""
	.align	4
.nv.constant0._Z6samplePii:
	.zero		908


//--------------------- SYMBOLS --------------------------

	.type		.nv.reservedSmem.offset0,@object
	.size		.nv.reservedSmem.offset0,0x4
